//
// Generated by NVIDIA NVVM Compiler
//
// Compiler Build ID: CL-36424714
// Cuda compilation tools, release 13.0, V13.0.88
// Based on NVVM 20.0.0
//

.version 9.0
.target sm_100
.address_size 64

	// .globl	_Z6gelu_kPKfPfi

.visible .entry _Z6gelu_kPKfPfi(
	.param .u64 .ptr .align 1 _Z6gelu_kPKfPfi_param_0,
	.param .u64 .ptr .align 1 _Z6gelu_kPKfPfi_param_1,
	.param .u32 _Z6gelu_kPKfPfi_param_2
)
{
	.reg .pred 	%p<4>;
	.reg .b32 	%r<6>;
	.reg .b32 	%f<31>;
	.reg .b64 	%rd<9>;

	ld.param.u64 	%rd1, [_Z6gelu_kPKfPfi_param_0];
	ld.param.u64 	%rd2, [_Z6gelu_kPKfPfi_param_1];
	ld.param.u32 	%r2, [_Z6gelu_kPKfPfi_param_2];
	mov.u32 	%r3, %ctaid.x;
	mov.u32 	%r4, %ntid.x;
	mov.u32 	%r5, %tid.x;
	mad.lo.s32 	%r1, %r3, %r4, %r5;
	setp.ge.s32 	%p1, %r1, %r2;
	@%p1 bra 	$L__BB0_4;
	cvta.to.global.u64 	%rd3, %rd1;
	mul.wide.s32 	%rd4, %r1, 4;
	add.s64 	%rd5, %rd3, %rd4;
	ld.global.f32 	%f1, [%rd5];
	mul.f32 	%f2, %f1, 0f3F3504F3;
	abs.f32 	%f6, %f2;
	setp.ltu.f32 	%p2, %f6, 0f3F8060FE;
	setp.ge.f32 	%p3, %f6, 0f3F8060FE;
	mul.f32 	%f7, %f2, %f2;
	selp.f32 	%f8, %f6, %f7, %p3;
	selp.f32 	%f9, 0f38EB4C3A, 0f38B1E96A, %p3;
	selp.f32 	%f10, 0fBAAE005B, 0fBA574D20, %p3;
	fma.rn.f32 	%f11, %f9, %f8, %f10;
	selp.f32 	%f12, 0f3C09919F, 0f3BAAD5EA, %p3;
	fma.rn.f32 	%f13, %f11, %f8, %f12;
	selp.f32 	%f14, 0fBD24D99A, 0fBCDC1BE7, %p3;
	fma.rn.f32 	%f15, %f13, %f8, %f14;
	selp.f32 	%f16, 0f3E235519, 0f3DE718AF, %p3;
	fma.rn.f32 	%f17, %f15, %f8, %f16;
	selp.f32 	%f18, 0f3F69B4F9, 0fBEC093AC, %p3;
	fma.rn.f32 	%f19, %f17, %f8, %f18;
	selp.f32 	%f20, 0f3F210A14, 0f3E0375D3, %p3;
	fma.rn.f32 	%f21, %f19, %f8, %f20;
	neg.f32 	%f22, %f8;
	selp.f32 	%f23, %f22, %f2, %p3;
	fma.rn.f32 	%f30, %f21, %f23, %f23;
	@%p2 bra 	$L__BB0_3;
	ex2.approx.ftz.f32 	%f24, %f30;
	mov.f32 	%f25, 0f3F800000;
	sub.f32 	%f26, %f25, %f24;
	copysign.f32 	%f30, %f2, %f26;
$L__BB0_3:
	add.f32 	%f27, %f30, 0f3F800000;
	mul.f32 	%f28, %f1, 0f3F000000;
	mul.f32 	%f29, %f28, %f27;
	cvta.to.global.u64 	%rd6, %rd2;
	add.s64 	%rd8, %rd6, %rd4;
	st.global.f32 	[%rd8], %f29;
$L__BB0_4:
	ret;

}


// ===== COMPILED SASS (sm_100) =====

	.target	sm_100

	.elftype	@"ET_EXEC"


//--------------------- .note.nv.tkinfo           --------------------------
	.section	.note.nv.tkinfo,"",@"SHT_NOTE"
	.sectionflags	@"SHF_NOTE_NV_TKINFO"
	.tkinfo
        /*0018*/ 	.word	0x00000002
        /*0030*/ 	.string	""
        /*0030*/ 	.string	"ptxas"
        /*0030*/ 	.string	"Cuda compilation tools, release 13.0, V13.0.88"
        /*0030*/ 	.string	"Build cuda_13.0.r13.0/compiler.36424714_0"
        /*0030*/ 	.string	"-arch sm_100 -m 64 "



//--------------------- .note.nv.cuinfo           --------------------------
	.section	.note.nv.cuinfo,"",@"SHT_NOTE"
	.sectionflags	@"SHF_NOTE_NV_CUINFO"
        /*0018*/ 	.short	0x0002
        /*001a*/ 	.short	0x0064
        /*001c*/ 	.short	0x0082
	.zero		2


//--------------------- .nv.info                  --------------------------
	.section	.nv.info,"",@"SHT_CUDA_INFO"
	.align	4


	//----- nvinfo : EIATTR_REGCOUNT
	.align		4
        /*0000*/ 	.byte	0x04, 0x2f
        /*0002*/ 	.short	(.L_1 - .L_0)
	.align		4
.L_0:
        /*0004*/ 	.word	index@(_Z6gelu_kPKfPfi)
        /*0008*/ 	.word	0x0000000d


	//----- nvinfo : EIATTR_FRAME_SIZE
	.align		4
.L_1:
        /*000c*/ 	.byte	0x04, 0x11
        /*000e*/ 	.short	(.L_3 - .L_2)
	.align		4
.L_2:
        /*0010*/ 	.word	index@(_Z6gelu_kPKfPfi)
        /*0014*/ 	.word	0x00000000


	//----- nvinfo : EIATTR_MIN_STACK_SIZE
	.align		4
.L_3:
        /*0018*/ 	.byte	0x04, 0x12
        /*001a*/ 	.short	(.L_5 - .L_4)
	.align		4
.L_4:
        /*001c*/ 	.word	index@(_Z6gelu_kPKfPfi)
        /*0020*/ 	.word	0x00000000
.L_5:


//--------------------- .nv.compat                --------------------------
	.section	.nv.compat,"",@"SHT_CUDA_COMPAT_INFO"
	.align	4
        /*0000*/ 	.byte	0x02, 0x09, 0x00, 0x00, 0x02, 0x02, 0x01, 0x00, 0x02, 0x05, 0x05, 0x00, 0x03, 0x07, 0x01, 0x01
        /*0010*/ 	.byte	0x02, 0x03, 0x00, 0x00, 0x02, 0x06, 0x01, 0x00, 0x04, 0x0b, 0x08, 0x00, 0x01, 0x00, 0x00, 0x00
        /*0020*/ 	.byte	0x00, 0x00, 0x00, 0x00


//--------------------- .nv.info._Z6gelu_kPKfPfi  --------------------------
	.section	.nv.info._Z6gelu_kPKfPfi,"",@"SHT_CUDA_INFO"
	.sectionflags	@""
	.align	4


	//----- nvinfo : EIATTR_CUDA_API_VERSION
	.align		4
        /*0000*/ 	.byte	0x04, 0x37
        /*0002*/ 	.short	(.L_7 - .L_6)
.L_6:
        /*0004*/ 	.word	0x00000082


	//----- nvinfo : EIATTR_KPARAM_INFO
	.align		4
.L_7:
        /*0008*/ 	.byte	0x04, 0x17
        /*000a*/ 	.short	(.L_9 - .L_8)
.L_8:
        /*000c*/ 	.word	0x00000000
        /*0010*/ 	.short	0x0002
        /*0012*/ 	.short	0x0010
        /*0014*/ 	.byte	0x00, 0xf0, 0x11, 0x00


	//----- nvinfo : EIATTR_KPARAM_INFO
	.align		4
.L_9:
        /*0018*/ 	.byte	0x04, 0x17
        /*001a*/ 	.short	(.L_11 - .L_10)
.L_10:
        /*001c*/ 	.word	0x00000000
        /*0020*/ 	.short	0x0001
        /*0022*/ 	.short	0x0008
        /*0024*/ 	.byte	0x00, 0xf5, 0x21, 0x00


	//----- nvinfo : EIATTR_KPARAM_INFO
	.align		4
.L_11:
        /*0028*/ 	.byte	0x04, 0x17
        /*002a*/ 	.short	(.L_13 - .L_12)
.L_12:
        /*002c*/ 	.word	0x00000000
        /*0030*/ 	.short	0x0000
        /*0032*/ 	.short	0x0000
        /*0034*/ 	.byte	0x00, 0xf5, 0x21, 0x00


	//----- nvinfo : EIATTR_SPARSE_MMA_MASK
	.align		4
.L_13:
        /*0038*/ 	.byte	0x03, 0x50
        /*003a*/ 	.short	0x0000


	//----- nvinfo : EIATTR_MAXREG_COUNT
	.align		4
        /*003c*/ 	.byte	0x03, 0x1b
        /*003e*/ 	.short	0x00ff


	//----- nvinfo : EIATTR_MERCURY_ISA_VERSION
	.align		4
        /*0040*/ 	.byte	0x03, 0x5f
        /*0042*/ 	.short	0x0101


	//----- nvinfo : EIATTR_VRC_CTA_INIT_COUNT
	.align		4
        /*0044*/ 	.byte	0x02, 0x4a
	.zero		1
	.zero		1


	//----- nvinfo : EIATTR_EXIT_INSTR_OFFSETS
	.align		4
        /*0048*/ 	.byte	0x04, 0x1c
        /*004a*/ 	.short	(.L_15 - .L_14)


	//   ....[0]....
.L_14:
        /*004c*/ 	.word	0x00000070


	//   ....[1]....
        /*0050*/ 	.word	0x000002f0


	//----- nvinfo : EIATTR_CBANK_PARAM_SIZE
	.align		4
.L_15:
        /*0054*/ 	.byte	0x03, 0x19
        /*0056*/ 	.short	0x0014


	//----- nvinfo : EIATTR_PARAM_CBANK
	.align		4
        /*0058*/ 	.byte	0x04, 0x0a
        /*005a*/ 	.short	(.L_17 - .L_16)
	.align		4
.L_16:
        /*005c*/ 	.word	index@(.nv.constant0._Z6gelu_kPKfPfi)
        /*0060*/ 	.short	0x0380
        /*0062*/ 	.short	0x0014


	//----- nvinfo : EIATTR_SW_WAR
	.align		4
.L_17:
        /*0064*/ 	.byte	0x04, 0x36
        /*0066*/ 	.short	(.L_19 - .L_18)
.L_18:
        /*0068*/ 	.word	0x00000008
.L_19:


//--------------------- .nv.callgraph             --------------------------
	.section	.nv.callgraph,"",@"SHT_CUDA_CALLGRAPH"
	.align	4
	.sectionentsize	8
	.align		4
        /*0000*/ 	.word	0x00000000
	.align		4
        /*0004*/ 	.word	0xffffffff
	.align		4
        /*0008*/ 	.word	0x00000000
	.align		4
        /*000c*/ 	.word	0xfffffffe
	.align		4
        /*0010*/ 	.word	0x00000000
	.align		4
        /*0014*/ 	.word	0xfffffffd
	.align		4
        /*0018*/ 	.word	0x00000000
	.align		4
        /*001c*/ 	.word	0xfffffffc


//--------------------- .text._Z6gelu_kPKfPfi     --------------------------
	.section	.text._Z6gelu_kPKfPfi,"ax",@progbits
	.align	128
        .global         _Z6gelu_kPKfPfi
        .type           _Z6gelu_kPKfPfi,@function
        .size           _Z6gelu_kPKfPfi,(.L_x_1 - _Z6gelu_kPKfPfi)
        .other          _Z6gelu_kPKfPfi,@"STO_CUDA_ENTRY STV_DEFAULT"
_Z6gelu_kPKfPfi:
.text._Z6gelu_kPKfPfi:
[----:B------:R-:W-:Y:S01]  /*0000*/  LDC R1, c[0x0][0x37c] ;  /* 0x0000df00ff017b82 */ /* 0x000fe20000000800 */
[----:B------:R-:W0:Y:S07]  /*0010*/  S2R R3, SR_TID.X ;  /* 0x0000000000037919 */ /* 0x000e2e0000002100 */
[----:B------:R-:W0:Y:S01]  /*0020*/  S2UR UR4, SR_CTAID.X ;  /* 0x00000000000479c3 */ /* 0x000e220000002500 */
[----:B------:R-:W1:Y:S07]  /*0030*/  LDCU UR5, c[0x0][0x390] ;  /* 0x00007200ff0577ac */ /* 0x000e6e0008000800 */
[----:B------:R-:W0:Y:S02]  /*0040*/  LDC R0, c[0x0][0x360] ;  /* 0x0000d800ff007b82 */ /* 0x000e240000000800 */
[----:B0-----:R-:W-:-:S05]  /*0050*/  IMAD R0, R0, UR4, R3 ;  /* 0x0000000400007c24 */ /* 0x001fca000f8e0203 */
[----:B-1----:R-:W-:-:S13]  /*0060*/  ISETP.GE.AND P0, PT, R0, UR5, PT ;  /* 0x0000000500007c0c */ /* 0x002fda000bf06270 */
[----:B------:R-:W-:Y:S05]  /*0070*/  @P0 EXIT ;  /* 0x000000000000094d */ /* 0x000fea0003800000 */
[----:B------:R-:W0:Y:S01]  /*0080*/  LDC.64 R4, c[0x0][0x380] ;  /* 0x0000e000ff047b82 */ /* 0x000e220000000a00 */
[----:B------:R-:W1:Y:S01]  /*0090*/  LDCU.64 UR4, c[0x0][0x358] ;  /* 0x00006b00ff0477ac */ /* 0x000e620008000a00 */
[----:B0-----:R-:W-:-:S05]  /*00a0*/  IMAD.WIDE R4, R0, 0x4, R4 ;  /* 0x0000000400047825 */ /* 0x001fca00078e0204 */
[----:B-1----:R0:W2:Y:S01]  /*00b0*/  LDG.E R2, desc[UR4][R4.64] ;  /* 0x0000000404027981 */ /* 0x0020a2000c1e1900 */
[----:B------:R-:W-:Y:S01]  /*00c0*/  HFMA2 R7, -RZ, RZ, 0.61474609375, 16.90625 ;  /* 0x38eb4c3aff077431 */ /* 0x000fe200000001ff */
[----:B------:R-:W-:Y:S01]  /*00d0*/  MOV R9, 0x3aae005b ;  /* 0x3aae005b00097802 */ /* 0x000fe20000000f00 */
[----:B------:R-:W-:Y:S01]  /*00e0*/  HFMA2 R8, -RZ, RZ, 1.0087890625, -0.000686168670654296875 ;  /* 0x3c09919fff087431 */ /* 0x000fe200000001ff */
[----:B------:R-:W-:Y:S01]  /*00f0*/  MOV R10, 0x3d24d99a ;  /* 0x3d24d99a000a7802 */ /* 0x000fe20000000f00 */
[----:B0-----:R-:W-:Y:S02]  /*0100*/  HFMA2 R5, -RZ, RZ, 1.5341796875, 81.5625 ;  /* 0x3e235519ff057431 */ /* 0x001fe400000001ff */
[----:B--2---:R-:W-:-:S04]  /*0110*/  FMUL R3, R2, 0.70710676908493041992 ;  /* 0x3f3504f302037820 */ /* 0x004fc80000400000 */
[C---:B------:R-:W-:Y:S01]  /*0120*/  FMUL R6, R3.reuse, R3 ;  /* 0x0000000303067220 */ /* 0x040fe20000400000 */
[----:B------:R-:W-:-:S04]  /*0130*/  FSETP.GE.AND P0, PT, |R3|, 1.0029599666595458984, PT ;  /* 0x3f8060fe0300780b */ /* 0x000fc80003f06200 */
[----:B------:R-:W-:Y:S02]  /*0140*/  FSEL R6, |R3|, R6, P0 ;  /* 0x0000000603067208 */ /* 0x000fe40000000200 */
[----:B------:R-:W-:Y:S02]  /*0150*/  FSEL R7, R7, 8.4834944573231041431e-05, P0 ;  /* 0x38b1e96a07077808 */ /* 0x000fe40000000000 */
[----:B------:R-:W-:Y:S02]  /*0160*/  FSEL R9, -R9, -0.00082130916416645050049, P0 ;  /* 0xba574d2009097808 */ /* 0x000fe40000000100 */
[----:B------:R-:W-:Y:S02]  /*0170*/  FSEL R4, R8, 0.0052134888246655464172, P0 ;  /* 0x3baad5ea08047808 */ /* 0x000fe40000000000 */
[----:B------:R-:W-:Y:S01]  /*0180*/  FSEL R8, -R10, -0.026868773624300956726, P0 ;  /* 0xbcdc1be70a087808 */ /* 0x000fe20000000100 */
[----:B------:R-:W-:Y:S01]  /*0190*/  FFMA R7, R6, R7, R9 ;  /* 0x0000000706077223 */ /* 0x000fe20000000009 */
[----:B------:R-:W-:-:S03]  /*01a0*/  MOV R9, 0x3f69b4f9 ;  /* 0x3f69b4f900097802 */ /* 0x000fc60000000f00 */
[C---:B------:R-:W-:Y:S01]  /*01b0*/  FFMA R7, R6.reuse, R7, R4 ;  /* 0x0000000706077223 */ /* 0x040fe20000000004 */
[----:B------:R-:W-:Y:S01]  /*01c0*/  FSEL R4, R5, 0.11284004896879196167, P0 ;  /* 0x3de718af05047808 */ /* 0x000fe20000000000 */
[----:B------:R-:W-:Y:S02]  /*01d0*/  HFMA2 R5, -RZ, RZ, 1.7822265625, 0.000185489654541015625 ;  /* 0x3f210a14ff057431 */ /* 0x000fe400000001ff */
[----:B------:R-:W-:Y:S01]  /*01e0*/  FFMA R7, R6, R7, R8 ;  /* 0x0000000706077223 */ /* 0x000fe20000000008 */
[----:B------:R-:W-:-:S03]  /*01f0*/  FSEL R8, R9, -0.37612664699554443359, P0 ;  /* 0xbec093ac09087808 */ /* 0x000fc60000000000 */
[----:B------:R-:W-:Y:S01]  /*0200*/  FFMA R7, R6, R7, R4 ;  /* 0x0000000706077223 */ /* 0x000fe20000000004 */
[----:B------:R-:W-:-:S03]  /*0210*/  FSEL R4, R5, 0.12837915122509002686, P0 ;  /* 0x3e0375d305047808 */ /* 0x000fc60000000000 */
[C---:B------:R-:W-:Y:S01]  /*0220*/  FFMA R7, R6.reuse, R7, R8 ;  /* 0x0000000706077223 */ /* 0x040fe20000000008 */
[----:B------:R-:W-:-:S03]  /*0230*/  FSEL R5, -R6, R3, P0 ;  /* 0x0000000306057208 */ /* 0x000fc60000000100 */
[----:B------:R-:W-:-:S04]  /*0240*/  FFMA R4, R6, R7, R4 ;  /* 0x0000000706047223 */ /* 0x000fc80000000004 */
[----:B------:R-:W-:Y:S02]  /*0250*/  FFMA R6, R4, R5, R5 ;  /* 0x0000000504067223 */ /* 0x000fe40000000005 */
[----:B------:R-:W0:Y:S02]  /*0260*/  LDC.64 R4, c[0x0][0x388] ;  /* 0x0000e200ff047b82 */ /* 0x000e240000000a00 */
[----:B------:R-:W1:Y:S02]  /*0270*/  @P0 MUFU.EX2 R7, R6 ;  /* 0x0000000600070308 */ /* 0x000e640000000800 */
[----:B-1----:R-:W-:-:S05]  /*0280*/  @P0 FADD R8, -R7, 1 ;  /* 0x3f80000007080421 */ /* 0x002fca0000000100 */
[----:B------:R-:W-:Y:S01]  /*0290*/  @P0 LOP3.LUT R6, R8, 0x80000000, R3, 0xb8, !PT ;  /* 0x8000000008060812 */ /* 0x000fe200078eb803 */
[----:B------:R-:W-:Y:S01]  /*02a0*/  FMUL R8, R2, 0.5 ;  /* 0x3f00000002087820 */ /* 0x000fe20000400000 */
[----:B0-----:R-:W-:-:S04]  /*02b0*/  IMAD.WIDE R2, R0, 0x4, R4 ;  /* 0x0000000400027825 */ /* 0x001fc800078e0204 */
[----:B------:R-:W-:-:S04]  /*02c0*/  FADD R7, R6, 1 ;  /* 0x3f80000006077421 */ /* 0x000fc80000000000 */
[----:B------:R-:W-:-:S05]  /*02d0*/  FMUL R7, R7, R8 ;  /* 0x0000000807077220 */ /* 0x000fca0000400000 */
[----:B------:R-:W-:Y:S01]  /*02e0*/  STG.E desc[UR4][R2.64], R7 ;  /* 0x0000000702007986 */ /* 0x000fe2000c101904 */
[----:B------:R-:W-:Y:S05]  /*02f0*/  EXIT ;  /* 0x000000000000794d */ /* 0x000fea0003800000 */
.L_x_0:
[----:B------:R-:W-:-:S00]  /*0300*/  BRA `(.L_x_0) ;  /* 0xfffffffc00fc7947 */ /* 0x000fc0000383ffff */
[----:B------:R-:W-:-:S00]  /*0310*/  NOP ;  /* 0x0000000000007918 */ /* 0x000fc00000000000 */
        /* <DEDUP_REMOVED lines=14> */
.L_x_1:


//--------------------- .nv.shared.reserved.0     --------------------------
	.section	.nv.shared.reserved.0,"aw",@nobits
	.weak		__nv_reservedSMEM_offset_0_alias
	.size		__nv_reservedSMEM_offset_0_alias, 0, 64
	.other		__nv_reservedSMEM_offset_0_alias,@"STO_CUDA_RESERVED_SHARED STV_DEFAULT"
__nv_reservedSMEM_offset_0_alias:
	.zero		0
	.zero		64


//--------------------- .nv.constant0._Z6gelu_kPKfPfi --------------------------
	.section	.nv.constant0._Z6gelu_kPKfPfi,"a",@progbits
	.sectionflags	@""
	.align	4
.nv.constant0._Z6gelu_kPKfPfi:
	.zero		916


//--------------------- SYMBOLS --------------------------

	.type		.nv.reservedSmem.offset0,@object
	.size		.nv.reservedSmem.offset0,0x4
